//
// Generated by NVIDIA NVVM Compiler
//
// Compiler Build ID: CL-36424714
// Cuda compilation tools, release 13.0, V13.0.88
// Based on NVVM 20.0.0
//

.version 9.0
.target sm_100
.address_size 64

	// .globl	_Z10addVectorsPiS_S_i

.visible .entry _Z10addVectorsPiS_S_i(
	.param .u64 .ptr .align 1 _Z10addVectorsPiS_S_i_param_0,
	.param .u64 .ptr .align 1 _Z10addVectorsPiS_S_i_param_1,
	.param .u64 .ptr .align 1 _Z10addVectorsPiS_S_i_param_2,
	.param .u32 _Z10addVectorsPiS_S_i_param_3
)
{
	.reg .pred 	%p<2>;
	.reg .b32 	%r<6>;
	.reg .b64 	%rd<11>;

	ld.param.u64 	%rd1, [_Z10addVectorsPiS_S_i_param_0];
	ld.param.u64 	%rd2, [_Z10addVectorsPiS_S_i_param_1];
	ld.param.u64 	%rd3, [_Z10addVectorsPiS_S_i_param_2];
	ld.param.u32 	%r2, [_Z10addVectorsPiS_S_i_param_3];
	mov.u32 	%r1, %tid.x;
	setp.ge.s32 	%p1, %r1, %r2;
	@%p1 bra 	$L__BB0_2;
	cvta.to.global.u64 	%rd4, %rd1;
	cvta.to.global.u64 	%rd5, %rd2;
	cvta.to.global.u64 	%rd6, %rd3;
	mul.wide.u32 	%rd7, %r1, 4;
	add.s64 	%rd8, %rd4, %rd7;
	ld.global.u32 	%r3, [%rd8];
	add.s64 	%rd9, %rd5, %rd7;
	ld.global.u32 	%r4, [%rd9];
	add.s32 	%r5, %r4, %r3;
	add.s64 	%rd10, %rd6, %rd7;
	st.global.u32 	[%rd10], %r5;
$L__BB0_2:
	ret;

}


// ===== COMPILED SASS (sm_100) =====

	.target	sm_100

	.elftype	@"ET_EXEC"


//--------------------- .note.nv.tkinfo           --------------------------
	.section	.note.nv.tkinfo,"",@"SHT_NOTE"
	.sectionflags	@"SHF_NOTE_NV_TKINFO"
	.tkinfo
        /*0018*/ 	.word	0x00000002
        /*0030*/ 	.string	""
        /*0030*/ 	.string	"ptxas"
        /*0030*/ 	.string	"Cuda compilation tools, release 13.0, V13.0.88"
        /*0030*/ 	.string	"Build cuda_13.0.r13.0/compiler.36424714_0"
        /*0030*/ 	.string	"-arch sm_100 -m 64 "



//--------------------- .note.nv.cuinfo           --------------------------
	.section	.note.nv.cuinfo,"",@"SHT_NOTE"
	.sectionflags	@"SHF_NOTE_NV_CUINFO"
        /*0018*/ 	.short	0x0002
        /*001a*/ 	.short	0x0064
        /*001c*/ 	.short	0x0082
	.zero		2


//--------------------- .nv.info                  --------------------------
	.section	.nv.info,"",@"SHT_CUDA_INFO"
	.align	4


	//----- nvinfo : EIATTR_REGCOUNT
	.align		4
        /*0000*/ 	.byte	0x04, 0x2f
        /*0002*/ 	.short	(.L_1 - .L_0)
	.align		4
.L_0:
        /*0004*/ 	.word	index@(_Z10addVectorsPiS_S_i)
        /*0008*/ 	.word	0x0000000c


	//----- nvinfo : EIATTR_FRAME_SIZE
	.align		4
.L_1:
        /*000c*/ 	.byte	0x04, 0x11
        /*000e*/ 	.short	(.L_3 - .L_2)
	.align		4
.L_2:
        /*0010*/ 	.word	index@(_Z10addVectorsPiS_S_i)
        /*0014*/ 	.word	0x00000000


	//----- nvinfo : EIATTR_MIN_STACK_SIZE
	.align		4
.L_3:
        /*0018*/ 	.byte	0x04, 0x12
        /*001a*/ 	.short	(.L_5 - .L_4)
	.align		4
.L_4:
        /*001c*/ 	.word	index@(_Z10addVectorsPiS_S_i)
        /*0020*/ 	.word	0x00000000
.L_5:


//--------------------- .nv.compat                --------------------------
	.section	.nv.compat,"",@"SHT_CUDA_COMPAT_INFO"
	.align	4
        /*0000*/ 	.byte	0x02, 0x09, 0x00, 0x00, 0x02, 0x02, 0x01, 0x00, 0x02, 0x05, 0x05, 0x00, 0x03, 0x07, 0x01, 0x01
        /*0010*/ 	.byte	0x02, 0x03, 0x00, 0x00, 0x02, 0x06, 0x01, 0x00, 0x04, 0x0b, 0x08, 0x00, 0x09, 0x00, 0x00, 0x00
        /*0020*/ 	.byte	0x00, 0x00, 0x00, 0x00


//--------------------- .nv.info._Z10addVectorsPiS_S_i --------------------------
	.section	.nv.info._Z10addVectorsPiS_S_i,"",@"SHT_CUDA_INFO"
	.sectionflags	@""
	.align	4


	//----- nvinfo : EIATTR_CUDA_API_VERSION
	.align		4
        /*0000*/ 	.byte	0x04, 0x37
        /*0002*/ 	.short	(.L_7 - .L_6)
.L_6:
        /*0004*/ 	.word	0x00000082


	//----- nvinfo : EIATTR_KPARAM_INFO
	.align		4
.L_7:
        /*0008*/ 	.byte	0x04, 0x17
        /*000a*/ 	.short	(.L_9 - .L_8)
.L_8:
        /*000c*/ 	.word	0x00000000
        /*0010*/ 	.short	0x0003
        /*0012*/ 	.short	0x0018
        /*0014*/ 	.byte	0x00, 0xf0, 0x11, 0x00


	//----- nvinfo : EIATTR_KPARAM_INFO
	.align		4
.L_9:
        /*0018*/ 	.byte	0x04, 0x17
        /*001a*/ 	.short	(.L_11 - .L_10)
.L_10:
        /*001c*/ 	.word	0x00000000
        /*0020*/ 	.short	0x0002
        /*0022*/ 	.short	0x0010
        /*0024*/ 	.byte	0x00, 0xf5, 0x21, 0x00


	//----- nvinfo : EIATTR_KPARAM_INFO
	.align		4
.L_11:
        /*0028*/ 	.byte	0x04, 0x17
        /*002a*/ 	.short	(.L_13 - .L_12)
.L_12:
        /*002c*/ 	.word	0x00000000
        /*0030*/ 	.short	0x0001
        /*0032*/ 	.short	0x0008
        /*0034*/ 	.byte	0x00, 0xf5, 0x21, 0x00


	//----- nvinfo : EIATTR_KPARAM_INFO
	.align		4
.L_13:
        /*0038*/ 	.byte	0x04, 0x17
        /*003a*/ 	.short	(.L_15 - .L_14)
.L_14:
        /*003c*/ 	.word	0x00000000
        /*0040*/ 	.short	0x0000
        /*0042*/ 	.short	0x0000
        /*0044*/ 	.byte	0x00, 0xf5, 0x21, 0x00


	//----- nvinfo : EIATTR_SPARSE_MMA_MASK
	.align		4
.L_15:
        /*0048*/ 	.byte	0x03, 0x50
        /*004a*/ 	.short	0x0000


	//----- nvinfo : EIATTR_MAXREG_COUNT
	.align		4
        /*004c*/ 	.byte	0x03, 0x1b
        /*004e*/ 	.short	0x00ff


	//----- nvinfo : EIATTR_MERCURY_ISA_VERSION
	.align		4
        /*0050*/ 	.byte	0x03, 0x5f
        /*0052*/ 	.short	0x0101


	//----- nvinfo : EIATTR_VRC_CTA_INIT_COUNT
	.align		4
        /*0054*/ 	.byte	0x02, 0x4a
	.zero		1
	.zero		1


	//----- nvinfo : EIATTR_EXIT_INSTR_OFFSETS
	.align		4
        /*0058*/ 	.byte	0x04, 0x1c
        /*005a*/ 	.short	(.L_17 - .L_16)


	//   ....[0]....
.L_16:
        /*005c*/ 	.word	0x00000040


	//   ....[1]....
        /*0060*/ 	.word	0x00000100


	//----- nvinfo : EIATTR_CBANK_PARAM_SIZE
	.align		4
.L_17:
        /*0064*/ 	.byte	0x03, 0x19
        /*0066*/ 	.short	0x001c


	//----- nvinfo : EIATTR_PARAM_CBANK
	.align		4
        /*0068*/ 	.byte	0x04, 0x0a
        /*006a*/ 	.short	(.L_19 - .L_18)
	.align		4
.L_18:
        /*006c*/ 	.word	index@(.nv.constant0._Z10addVectorsPiS_S_i)
        /*0070*/ 	.short	0x0380
        /*0072*/ 	.short	0x001c


	//----- nvinfo : EIATTR_SW_WAR
	.align		4
.L_19:
        /*0074*/ 	.byte	0x04, 0x36
        /*0076*/ 	.short	(.L_21 - .L_20)
.L_20:
        /*0078*/ 	.word	0x00000008
.L_21:


//--------------------- .nv.callgraph             --------------------------
	.section	.nv.callgraph,"",@"SHT_CUDA_CALLGRAPH"
	.align	4
	.sectionentsize	8
	.align		4
        /*0000*/ 	.word	0x00000000
	.align		4
        /*0004*/ 	.word	0xffffffff
	.align		4
        /*0008*/ 	.word	0x00000000
	.align		4
        /*000c*/ 	.word	0xfffffffe
	.align		4
        /*0010*/ 	.word	0x00000000
	.align		4
        /*0014*/ 	.word	0xfffffffd
	.align		4
        /*0018*/ 	.word	0x00000000
	.align		4
        /*001c*/ 	.word	0xfffffffc


//--------------------- .text._Z10addVectorsPiS_S_i --------------------------
	.section	.text._Z10addVectorsPiS_S_i,"ax",@progbits
	.align	128
        .global         _Z10addVectorsPiS_S_i
        .type           _Z10addVectorsPiS_S_i,@function
        .size           _Z10addVectorsPiS_S_i,(.L_x_1 - _Z10addVectorsPiS_S_i)
        .other          _Z10addVectorsPiS_S_i,@"STO_CUDA_ENTRY STV_DEFAULT"
_Z10addVectorsPiS_S_i:
.text._Z10addVectorsPiS_S_i:
[----:B------:R-:W-:Y:S01]  /*0000*/  LDC R1, c[0x0][0x37c] ;  /* 0x0000df00ff017b82 */ /* 0x000fe20000000800 */
[----:B------:R-:W0:Y:S01]  /*0010*/  S2R R9, SR_TID.X ;  /* 0x0000000000097919 */ /* 0x000e220000002100 */
[----:B------:R-:W0:Y:S02]  /*0020*/  LDCU UR4, c[0x0][0x398] ;  /* 0x00007300ff0477ac */ /* 0x000e240008000800 */
[----:B0-----:R-:W-:-:S13]  /*0030*/  ISETP.GE.AND P0, PT, R9, UR4, PT ;  /* 0x0000000409007c0c */ /* 0x001fda000bf06270 */
[----:B------:R-:W-:Y:S05]  /*0040*/  @P0 EXIT ;  /* 0x000000000000094d */ /* 0x000fea0003800000 */
[----:B------:R-:W0:Y:S01]  /*0050*/  LDC.64 R2, c[0x0][0x380] ;  /* 0x0000e000ff027b82 */ /* 0x000e220000000a00 */
[----:B------:R-:W1:Y:S07]  /*0060*/  LDCU.64 UR4, c[0x0][0x358] ;  /* 0x00006b00ff0477ac */ /* 0x000e6e0008000a00 */
[----:B------:R-:W2:Y:S08]  /*0070*/  LDC.64 R4, c[0x0][0x388] ;  /* 0x0000e200ff047b82 */ /* 0x000eb00000000a00 */
[----:B------:R-:W3:Y:S01]  /*0080*/  LDC.64 R6, c[0x0][0x390] ;  /* 0x0000e400ff067b82 */ /* 0x000ee20000000a00 */
[----:B0-----:R-:W-:-:S06]  /*0090*/  IMAD.WIDE.U32 R2, R9, 0x4, R2 ;  /* 0x0000000409027825 */ /* 0x001fcc00078e0002 */
[----:B-1----:R-:W4:Y:S01]  /*00a0*/  LDG.E R2, desc[UR4][R2.64] ;  /* 0x0000000402027981 */ /* 0x002f22000c1e1900 */
[----:B--2---:R-:W-:-:S06]  /*00b0*/  IMAD.WIDE.U32 R4, R9, 0x4, R4 ;  /* 0x0000000409047825 */ /* 0x004fcc00078e0004 */
[----:B------:R-:W4:Y:S01]  /*00c0*/  LDG.E R5, desc[UR4][R4.64] ;  /* 0x0000000404057981 */ /* 0x000f22000c1e1900 */
[----:B---3--:R-:W-:Y:S01]  /*00d0*/  IMAD.WIDE.U32 R6, R9, 0x4, R6 ;  /* 0x0000000409067825 */ /* 0x008fe200078e0006 */
[----:B----4-:R-:W-:-:S05]  /*00e0*/  IADD3 R9, PT, PT, R2, R5, RZ ;  /* 0x0000000502097210 */ /* 0x010fca0007ffe0ff */
[----:B------:R-:W-:Y:S01]  /*00f0*/  STG.E desc[UR4][R6.64], R9 ;  /* 0x0000000906007986 */ /* 0x000fe2000c101904 */
[----:B------:R-:W-:Y:S05]  /*0100*/  EXIT ;  /* 0x000000000000794d */ /* 0x000fea0003800000 */
.L_x_0:
[----:B------:R-:W-:-:S00]  /*0110*/  BRA `(.L_x_0) ;  /* 0xfffffffc00fc7947 */ /* 0x000fc0000383ffff */
[----:B------:R-:W-:-:S00]  /*0120*/  NOP ;  /* 0x0000000000007918 */ /* 0x000fc00000000000 */
        /* <DEDUP_REMOVED lines=13> */
.L_x_1:


//--------------------- .nv.shared.reserved.0     --------------------------
	.section	.nv.shared.reserved.0,"aw",@nobits
	.weak		__nv_reservedSMEM_offset_0_alias
	.size		__nv_reservedSMEM_offset_0_alias, 0, 64
	.other		__nv_reservedSMEM_offset_0_alias,@"STO_CUDA_RESERVED_SHARED STV_DEFAULT"
__nv_reservedSMEM_offset_0_alias:
	.zero		0
	.zero		64


//--------------------- .nv.constant0._Z10addVectorsPiS_S_i --------------------------
	.section	.nv.constant0._Z10addVectorsPiS_S_i,"a",@progbits
	.sectionflags	@""
	.align	4
.nv.constant0._Z10addVectorsPiS_S_i:
	.zero		924


//--------------------- SYMBOLS --------------------------

	.type		.nv.reservedSmem.offset0,@object
	.size		.nv.reservedSmem.offset0,0x4
